//
// Generated by NVIDIA NVVM Compiler
//
// Compiler Build ID: CL-36424714
// Cuda compilation tools, release 13.0, V13.0.88
// Based on NVVM 20.0.0
//

.version 9.0
.target sm_100
.address_size 64

	// .globl	_Z3dotPfS_S_
// _ZZ3dotPfS_S_E5cache has been demoted

.visible .entry _Z3dotPfS_S_(
	.param .u64 .ptr .align 1 _Z3dotPfS_S__param_0,
	.param .u64 .ptr .align 1 _Z3dotPfS_S__param_1,
	.param .u64 .ptr .align 1 _Z3dotPfS_S__param_2
)
{
	.reg .pred 	%p<7>;
	.reg .b32 	%r<18>;
	.reg .b32 	%f<14>;
	.reg .b64 	%rd<12>;
	// demoted variable
	.shared .align 4 .b8 _ZZ3dotPfS_S_E5cache[1024];
	ld.param.u64 	%rd3, [_Z3dotPfS_S__param_0];
	ld.param.u64 	%rd4, [_Z3dotPfS_S__param_1];
	ld.param.u64 	%rd5, [_Z3dotPfS_S__param_2];
	mov.u32 	%r1, %tid.x;
	mov.u32 	%r2, %ctaid.x;
	mov.u32 	%r17, %ntid.x;
	mad.lo.s32 	%r16, %r2, %r17, %r1;
	setp.gt.s32 	%p1, %r16, 33791;
	mov.f32 	%f13, 0f00000000;
	@%p1 bra 	$L__BB0_3;
	mov.u32 	%r11, %nctaid.x;
	mul.lo.s32 	%r5, %r17, %r11;
	cvta.to.global.u64 	%rd1, %rd3;
	cvta.to.global.u64 	%rd2, %rd4;
	mov.f32 	%f13, 0f00000000;
$L__BB0_2:
	mul.wide.s32 	%rd6, %r16, 4;
	add.s64 	%rd7, %rd1, %rd6;
	ld.global.f32 	%f6, [%rd7];
	add.s64 	%rd8, %rd2, %rd6;
	ld.global.f32 	%f7, [%rd8];
	fma.rn.f32 	%f13, %f6, %f7, %f13;
	add.s32 	%r16, %r16, %r5;
	setp.lt.s32 	%p2, %r16, 33792;
	@%p2 bra 	$L__BB0_2;
$L__BB0_3:
	shl.b32 	%r12, %r1, 2;
	mov.u32 	%r13, _ZZ3dotPfS_S_E5cache;
	add.s32 	%r8, %r13, %r12;
	st.shared.f32 	[%r8], %f13;
	bar.sync 	0;
	setp.lt.u32 	%p3, %r17, 2;
	@%p3 bra 	$L__BB0_7;
$L__BB0_4:
	shr.u32 	%r10, %r17, 1;
	setp.ge.u32 	%p4, %r1, %r10;
	@%p4 bra 	$L__BB0_6;
	shl.b32 	%r14, %r10, 2;
	add.s32 	%r15, %r8, %r14;
	ld.shared.f32 	%f8, [%r15];
	ld.shared.f32 	%f9, [%r8];
	add.f32 	%f10, %f8, %f9;
	st.shared.f32 	[%r8], %f10;
$L__BB0_6:
	bar.sync 	0;
	bar.sync 	0;
	setp.gt.u32 	%p5, %r17, 3;
	mov.u32 	%r17, %r10;
	@%p5 bra 	$L__BB0_4;
$L__BB0_7:
	setp.ne.s32 	%p6, %r1, 0;
	@%p6 bra 	$L__BB0_9;
	ld.shared.f32 	%f11, [_ZZ3dotPfS_S_E5cache];
	cvta.to.global.u64 	%rd9, %rd5;
	mul.wide.u32 	%rd10, %r2, 4;
	add.s64 	%rd11, %rd9, %rd10;
	st.global.f32 	[%rd11], %f11;
$L__BB0_9:
	ret;

}


// ===== COMPILED SASS (sm_100) =====

	.target	sm_100

	.elftype	@"ET_EXEC"


//--------------------- .note.nv.tkinfo           --------------------------
	.section	.note.nv.tkinfo,"",@"SHT_NOTE"
	.sectionflags	@"SHF_NOTE_NV_TKINFO"
	.tkinfo
        /*0018*/ 	.word	0x00000002
        /*0030*/ 	.string	""
        /*0030*/ 	.string	"ptxas"
        /*0030*/ 	.string	"Cuda compilation tools, release 13.0, V13.0.88"
        /*0030*/ 	.string	"Build cuda_13.0.r13.0/compiler.36424714_0"
        /*0030*/ 	.string	"-arch sm_100 -m 64 "



//--------------------- .note.nv.cuinfo           --------------------------
	.section	.note.nv.cuinfo,"",@"SHT_NOTE"
	.sectionflags	@"SHF_NOTE_NV_CUINFO"
        /*0018*/ 	.short	0x0002
        /*001a*/ 	.short	0x0064
        /*001c*/ 	.short	0x0082
	.zero		2


//--------------------- .nv.info                  --------------------------
	.section	.nv.info,"",@"SHT_CUDA_INFO"
	.align	4


	//----- nvinfo : EIATTR_REGCOUNT
	.align		4
        /*0000*/ 	.byte	0x04, 0x2f
        /*0002*/ 	.short	(.L_1 - .L_0)
	.align		4
.L_0:
        /*0004*/ 	.word	index@(_Z3dotPfS_S_)
        /*0008*/ 	.word	0x00000012


	//----- nvinfo : EIATTR_FRAME_SIZE
	.align		4
.L_1:
        /*000c*/ 	.byte	0x04, 0x11
        /*000e*/ 	.short	(.L_3 - .L_2)
	.align		4
.L_2:
        /*0010*/ 	.word	index@(_Z3dotPfS_S_)
        /*0014*/ 	.word	0x00000000


	//----- nvinfo : EIATTR_MIN_STACK_SIZE
	.align		4
.L_3:
        /*0018*/ 	.byte	0x04, 0x12
        /*001a*/ 	.short	(.L_5 - .L_4)
	.align		4
.L_4:
        /*001c*/ 	.word	index@(_Z3dotPfS_S_)
        /*0020*/ 	.word	0x00000000
.L_5:


//--------------------- .nv.compat                --------------------------
	.section	.nv.compat,"",@"SHT_CUDA_COMPAT_INFO"
	.align	4
        /*0000*/ 	.byte	0x02, 0x09, 0x00, 0x00, 0x02, 0x02, 0x01, 0x00, 0x02, 0x05, 0x05, 0x00, 0x03, 0x07, 0x01, 0x01
        /*0010*/ 	.byte	0x02, 0x03, 0x00, 0x00, 0x02, 0x06, 0x01, 0x00, 0x04, 0x0b, 0x08, 0x00, 0x09, 0x00, 0x00, 0x00
        /*0020*/ 	.byte	0x00, 0x00, 0x00, 0x00


//--------------------- .nv.info._Z3dotPfS_S_     --------------------------
	.section	.nv.info._Z3dotPfS_S_,"",@"SHT_CUDA_INFO"
	.sectionflags	@""
	.align	4


	//----- nvinfo : EIATTR_CUDA_API_VERSION
	.align		4
        /*0000*/ 	.byte	0x04, 0x37
        /*0002*/ 	.short	(.L_7 - .L_6)
.L_6:
        /*0004*/ 	.word	0x00000082


	//----- nvinfo : EIATTR_KPARAM_INFO
	.align		4
.L_7:
        /*0008*/ 	.byte	0x04, 0x17
        /*000a*/ 	.short	(.L_9 - .L_8)
.L_8:
        /*000c*/ 	.word	0x00000000
        /*0010*/ 	.short	0x0002
        /*0012*/ 	.short	0x0010
        /*0014*/ 	.byte	0x00, 0xf5, 0x21, 0x00


	//----- nvinfo : EIATTR_KPARAM_INFO
	.align		4
.L_9:
        /*0018*/ 	.byte	0x04, 0x17
        /*001a*/ 	.short	(.L_11 - .L_10)
.L_10:
        /*001c*/ 	.word	0x00000000
        /*0020*/ 	.short	0x0001
        /*0022*/ 	.short	0x0008
        /*0024*/ 	.byte	0x00, 0xf5, 0x21, 0x00


	//----- nvinfo : EIATTR_KPARAM_INFO
	.align		4
.L_11:
        /*0028*/ 	.byte	0x04, 0x17
        /*002a*/ 	.short	(.L_13 - .L_12)
.L_12:
        /*002c*/ 	.word	0x00000000
        /*0030*/ 	.short	0x0000
        /*0032*/ 	.short	0x0000
        /*0034*/ 	.byte	0x00, 0xf5, 0x21, 0x00


	//----- nvinfo : EIATTR_SPARSE_MMA_MASK
	.align		4
.L_13:
        /*0038*/ 	.byte	0x03, 0x50
        /*003a*/ 	.short	0x0000


	//----- nvinfo : EIATTR_MAXREG_COUNT
	.align		4
        /*003c*/ 	.byte	0x03, 0x1b
        /*003e*/ 	.short	0x00ff


	//----- nvinfo : EIATTR_NUM_BARRIERS
	.align		4
        /*0040*/ 	.byte	0x02, 0x4c
        /*0042*/ 	.byte	0x01
	.zero		1


	//----- nvinfo : EIATTR_MERCURY_ISA_VERSION
	.align		4
        /*0044*/ 	.byte	0x03, 0x5f
        /*0046*/ 	.short	0x0101


	//----- nvinfo : EIATTR_VRC_CTA_INIT_COUNT
	.align		4
        /*0048*/ 	.byte	0x02, 0x4a
	.zero		1
	.zero		1


	//----- nvinfo : EIATTR_EXIT_INSTR_OFFSETS
	.align		4
        /*004c*/ 	.byte	0x04, 0x1c
        /*004e*/ 	.short	(.L_15 - .L_14)


	//   ....[0]....
.L_14:
        /*0050*/ 	.word	0x000002e0


	//   ....[1]....
        /*0054*/ 	.word	0x00000360


	//----- nvinfo : EIATTR_CRS_STACK_SIZE
	.align		4
.L_15:
        /*0058*/ 	.byte	0x04, 0x1e
        /*005a*/ 	.short	(.L_17 - .L_16)
.L_16:
        /*005c*/ 	.word	0x00000000


	//----- nvinfo : EIATTR_CBANK_PARAM_SIZE
	.align		4
.L_17:
        /*0060*/ 	.byte	0x03, 0x19
        /*0062*/ 	.short	0x0018


	//----- nvinfo : EIATTR_PARAM_CBANK
	.align		4
        /*0064*/ 	.byte	0x04, 0x0a
        /*0066*/ 	.short	(.L_19 - .L_18)
	.align		4
.L_18:
        /*0068*/ 	.word	index@(.nv.constant0._Z3dotPfS_S_)
        /*006c*/ 	.short	0x0380
        /*006e*/ 	.short	0x0018


	//----- nvinfo : EIATTR_SW_WAR
	.align		4
.L_19:
        /*0070*/ 	.byte	0x04, 0x36
        /*0072*/ 	.short	(.L_21 - .L_20)
.L_20:
        /*0074*/ 	.word	0x00000008
.L_21:


//--------------------- .nv.callgraph             --------------------------
	.section	.nv.callgraph,"",@"SHT_CUDA_CALLGRAPH"
	.align	4
	.sectionentsize	8
	.align		4
        /*0000*/ 	.word	0x00000000
	.align		4
        /*0004*/ 	.word	0xffffffff
	.align		4
        /*0008*/ 	.word	0x00000000
	.align		4
        /*000c*/ 	.word	0xfffffffe
	.align		4
        /*0010*/ 	.word	0x00000000
	.align		4
        /*0014*/ 	.word	0xfffffffd
	.align		4
        /*0018*/ 	.word	0x00000000
	.align		4
        /*001c*/ 	.word	0xfffffffc


//--------------------- .text._Z3dotPfS_S_        --------------------------
	.section	.text._Z3dotPfS_S_,"ax",@progbits
	.align	128
        .global         _Z3dotPfS_S_
        .type           _Z3dotPfS_S_,@function
        .size           _Z3dotPfS_S_,(.L_x_6 - _Z3dotPfS_S_)
        .other          _Z3dotPfS_S_,@"STO_CUDA_ENTRY STV_DEFAULT"
_Z3dotPfS_S_:
.text._Z3dotPfS_S_:
[----:B------:R-:W-:Y:S01]  /*0000*/  LDC R1, c[0x0][0x37c] ;  /* 0x0000df00ff017b82 */ /* 0x000fe20000000800 */
[----:B------:R-:W0:Y:S01]  /*0010*/  S2R R12, SR_TID.X ;  /* 0x00000000000c7919 */ /* 0x000e220000002100 */
[----:B------:R-:W1:Y:S01]  /*0020*/  LDCU UR4, c[0x0][0x360] ;  /* 0x00006c00ff0477ac */ /* 0x000e620008000800 */
[----:B------:R-:W-:Y:S01]  /*0030*/  BSSY.RECONVERGENT B0, `(.L_x_0) ;  /* 0x0000015000007945 */ /* 0x000fe20003800200 */
[----:B------:R-:W-:Y:S01]  /*0040*/  IMAD.MOV.U32 R11, RZ, RZ, RZ ;  /* 0x000000ffff0b7224 */ /* 0x000fe200078e00ff */
[----:B------:R-:W0:Y:S01]  /*0050*/  S2R R13, SR_CTAID.X ;  /* 0x00000000000d7919 */ /* 0x000e220000002500 */
[----:B------:R-:W2:Y:S01]  /*0060*/  LDCU.64 UR6, c[0x0][0x358] ;  /* 0x00006b00ff0677ac */ /* 0x000ea20008000a00 */
[----:B-1----:R-:W-:Y:S02]  /*0070*/  IMAD.U32 R10, RZ, RZ, UR4 ;  /* 0x00000004ff0a7e24 */ /* 0x002fe4000f8e00ff */
[----:B0-----:R-:W-:-:S05]  /*0080*/  IMAD R0, R13, UR4, R12 ;  /* 0x000000040d007c24 */ /* 0x001fca000f8e020c */
[----:B------:R-:W-:-:S13]  /*0090*/  ISETP.GT.AND P0, PT, R0, 0x83ff, PT ;  /* 0x000083ff0000780c */ /* 0x000fda0003f04270 */
[----:B--2---:R-:W-:Y:S05]  /*00a0*/  @P0 BRA `(.L_x_1) ;  /* 0x0000000000340947 */ /* 0x004fea0003800000 */
[----:B------:R-:W0:Y:S01]  /*00b0*/  LDC.64 R6, c[0x0][0x380] ;  /* 0x0000e000ff067b82 */ /* 0x000e220000000a00 */
[----:B------:R-:W1:Y:S01]  /*00c0*/  LDCU UR4, c[0x0][0x370] ;  /* 0x00006e00ff0477ac */ /* 0x000e620008000800 */
[----:B------:R-:W-:-:S06]  /*00d0*/  HFMA2 R11, -RZ, RZ, 0, 0 ;  /* 0x00000000ff0b7431 */ /* 0x000fcc00000001ff */
[----:B------:R-:W2:Y:S01]  /*00e0*/  LDC.64 R8, c[0x0][0x388] ;  /* 0x0000e200ff087b82 */ /* 0x000ea20000000a00 */
[----:B-1----:R-:W-:-:S07]  /*00f0*/  IMAD R15, R10, UR4, RZ ;  /* 0x000000040a0f7c24 */ /* 0x002fce000f8e02ff */
.L_x_2:
[----:B0-----:R-:W-:-:S04]  /*0100*/  IMAD.WIDE R2, R0, 0x4, R6 ;  /* 0x0000000400027825 */ /* 0x001fc800078e0206 */
[----:B--2---:R-:W-:Y:S02]  /*0110*/  IMAD.WIDE R4, R0, 0x4, R8 ;  /* 0x0000000400047825 */ /* 0x004fe400078e0208 */
[----:B------:R-:W2:Y:S04]  /*0120*/  LDG.E R2, desc[UR6][R2.64] ;  /* 0x0000000602027981 */ /* 0x000ea8000c1e1900 */
[----:B------:R-:W2:Y:S01]  /*0130*/  LDG.E R4, desc[UR6][R4.64] ;  /* 0x0000000604047981 */ /* 0x000ea2000c1e1900 */
[----:B------:R-:W-:-:S05]  /*0140*/  IMAD.IADD R0, R15, 0x1, R0 ;  /* 0x000000010f007824 */ /* 0x000fca00078e0200 */
[----:B------:R-:W-:Y:S01]  /*0150*/  ISETP.GE.AND P0, PT, R0, 0x8400, PT ;  /* 0x000084000000780c */ /* 0x000fe20003f06270 */
[----:B--2---:R-:W-:-:S12]  /*0160*/  FFMA R11, R2, R4, R11 ;  /* 0x00000004020b7223 */ /* 0x004fd8000000000b */
[----:B------:R-:W-:Y:S05]  /*0170*/  @!P0 BRA `(.L_x_2) ;  /* 0xfffffffc00e08947 */ /* 0x000fea000383ffff */
.L_x_1:
[----:B------:R-:W-:Y:S05]  /*0180*/  BSYNC.RECONVERGENT B0 ;  /* 0x0000000000007941 */ /* 0x000fea0003800200 */
.L_x_0:
[----:B------:R-:W0:Y:S01]  /*0190*/  S2UR UR5, SR_CgaCtaId ;  /* 0x00000000000579c3 */ /* 0x000e220000008800 */
[----:B------:R-:W-:Y:S01]  /*01a0*/  UMOV UR4, 0x400 ;  /* 0x0000040000047882 */ /* 0x000fe20000000000 */
[----:B------:R-:W-:Y:S02]  /*01b0*/  ISETP.GE.U32.AND P1, PT, R10, 0x2, PT ;  /* 0x000000020a00780c */ /* 0x000fe40003f26070 */
[----:B------:R-:W-:Y:S01]  /*01c0*/  ISETP.NE.AND P0, PT, R12, RZ, PT ;  /* 0x000000ff0c00720c */ /* 0x000fe20003f05270 */
[----:B0-----:R-:W-:-:S06]  /*01d0*/  ULEA UR4, UR5, UR4, 0x18 ;  /* 0x0000000405047291 */ /* 0x001fcc000f8ec0ff */
[----:B------:R-:W-:-:S05]  /*01e0*/  LEA R0, R12, UR4, 0x2 ;  /* 0x000000040c007c11 */ /* 0x000fca000f8e10ff */
[----:B------:R0:W-:Y:S01]  /*01f0*/  STS [R0], R11 ;  /* 0x0000000b00007388 */ /* 0x0001e20000000800 */
[----:B------:R-:W-:Y:S06]  /*0200*/  BAR.SYNC.DEFER_BLOCKING 0x0 ;  /* 0x0000000000007b1d */ /* 0x000fec0000010000 */
[----:B------:R-:W-:Y:S05]  /*0210*/  @!P1 BRA `(.L_x_3) ;  /* 0x0000000000309947 */ /* 0x000fea0003800000 */
.L_x_4:
[----:B------:R-:W-:-:S04]  /*0220*/  SHF.R.U32.HI R5, RZ, 0x1, R10 ;  /* 0x00000001ff057819 */ /* 0x000fc8000001160a */
[----:B------:R-:W-:-:S13]  /*0230*/  ISETP.GE.U32.AND P1, PT, R12, R5, PT ;  /* 0x000000050c00720c */ /* 0x000fda0003f26070 */
[----:B------:R-:W-:Y:S01]  /*0240*/  @!P1 LEA R2, R5, R0, 0x2 ;  /* 0x0000000005029211 */ /* 0x000fe200078e10ff */
[----:B------:R-:W-:Y:S05]  /*0250*/  @!P1 LDS R3, [R0] ;  /* 0x0000000000039984 */ /* 0x000fea0000000800 */
[----:B------:R-:W1:Y:S02]  /*0260*/  @!P1 LDS R2, [R2] ;  /* 0x0000000002029984 */ /* 0x000e640000000800 */
[----:B-1----:R-:W-:-:S05]  /*0270*/  @!P1 FADD R3, R2, R3 ;  /* 0x0000000302039221 */ /* 0x002fca0000000000 */
[----:B------:R1:W-:Y:S01]  /*0280*/  @!P1 STS [R0], R3 ;  /* 0x0000000300009388 */ /* 0x0003e20000000800 */
[----:B------:R-:W-:Y:S08]  /*0290*/  BAR.SYNC.DEFER_BLOCKING 0x0 ;  /* 0x0000000000007b1d */ /* 0x000ff00000010000 */
[----:B------:R-:W-:Y:S01]  /*02a0*/  BAR.SYNC.DEFER_BLOCKING 0x0 ;  /* 0x0000000000007b1d */ /* 0x000fe20000010000 */
[----:B------:R-:W-:-:S02]  /*02b0*/  ISETP.GT.U32.AND P1, PT, R10, 0x3, PT ;  /* 0x000000030a00780c */ /* 0x000fc40003f24070 */
[----:B------:R-:W-:-:S11]  /*02c0*/  MOV R10, R5 ;  /* 0x00000005000a7202 */ /* 0x000fd60000000f00 */
[----:B-1----:R-:W-:Y:S05]  /*02d0*/  @P1 BRA `(.L_x_4) ;  /* 0xfffffffc00d01947 */ /* 0x002fea000383ffff */
.L_x_3:
[----:B------:R-:W-:Y:S05]  /*02e0*/  @P0 EXIT ;  /* 0x000000000000094d */ /* 0x000fea0003800000 */
[----:B------:R-:W1:Y:S01]  /*02f0*/  S2UR UR5, SR_CgaCtaId ;  /* 0x00000000000579c3 */ /* 0x000e620000008800 */
[----:B------:R-:W-:-:S07]  /*0300*/  UMOV UR4, 0x400 ;  /* 0x0000040000047882 */ /* 0x000fce0000000000 */
[----:B------:R-:W2:Y:S01]  /*0310*/  LDC.64 R2, c[0x0][0x390] ;  /* 0x0000e400ff027b82 */ /* 0x000ea20000000a00 */
[----:B-1----:R-:W-:Y:S01]  /*0320*/  ULEA UR4, UR5, UR4, 0x18 ;  /* 0x0000000405047291 */ /* 0x002fe2000f8ec0ff */
[----:B--2---:R-:W-:-:S08]  /*0330*/  IMAD.WIDE.U32 R2, R13, 0x4, R2 ;  /* 0x000000040d027825 */ /* 0x004fd000078e0002 */
[----:B------:R-:W1:Y:S04]  /*0340*/  LDS R5, [UR4] ;  /* 0x00000004ff057984 */ /* 0x000e680008000800 */
[----:B-1----:R-:W-:Y:S01]  /*0350*/  STG.E desc[UR6][R2.64], R5 ;  /* 0x0000000502007986 */ /* 0x002fe2000c101906 */
[----:B------:R-:W-:Y:S05]  /*0360*/  EXIT ;  /* 0x000000000000794d */ /* 0x000fea0003800000 */
.L_x_5:
[----:B------:R-:W-:-:S00]  /*0370*/  BRA `(.L_x_5) ;  /* 0xfffffffc00fc7947 */ /* 0x000fc0000383ffff */
[----:B------:R-:W-:-:S00]  /*0380*/  NOP ;  /* 0x0000000000007918 */ /* 0x000fc00000000000 */
[----:B------:R-:W-:-:S00]  /*0390*/  NOP ;  /* 0x0000000000007918 */ /* 0x000fc00000000000 */
[----:B------:R-:W-:-:S00]  /*03a0*/  NOP ;  /* 0x0000000000007918 */ /* 0x000fc00000000000 */
[----:B------:R-:W-:-:S00]  /*03b0*/  NOP ;  /* 0x0000000000007918 */ /* 0x000fc00000000000 */
[----:B------:R-:W-:-:S00]  /*03c0*/  NOP ;  /* 0x0000000000007918 */ /* 0x000fc00000000000 */
[----:B------:R-:W-:-:S00]  /*03d0*/  NOP ;  /* 0x0000000000007918 */ /* 0x000fc00000000000 */
[----:B------:R-:W-:-:S00]  /*03e0*/  NOP ;  /* 0x0000000000007918 */ /* 0x000fc00000000000 */
[----:B------:R-:W-:-:S00]  /*03f0*/  NOP ;  /* 0x0000000000007918 */ /* 0x000fc00000000000 */
.L_x_6:


//--------------------- .nv.shared._Z3dotPfS_S_   --------------------------
	.section	.nv.shared._Z3dotPfS_S_,"aw",@nobits
	.sectionflags	@""
	.align	4
.nv.shared._Z3dotPfS_S_:
	.zero		2048


//--------------------- .nv.shared.reserved.0     --------------------------
	.section	.nv.shared.reserved.0,"aw",@nobits
	.weak		__nv_reservedSMEM_offset_0_alias
	.size		__nv_reservedSMEM_offset_0_alias, 0, 64
	.other		__nv_reservedSMEM_offset_0_alias,@"STO_CUDA_RESERVED_SHARED STV_DEFAULT"
__nv_reservedSMEM_offset_0_alias:
	.zero		0
	.zero		64


//--------------------- .nv.constant0._Z3dotPfS_S_ --------------------------
	.section	.nv.constant0._Z3dotPfS_S_,"a",@progbits
	.sectionflags	@""
	.align	4
.nv.constant0._Z3dotPfS_S_:
	.zero		920


//--------------------- SYMBOLS --------------------------

	.type		.nv.reservedSmem.offset0,@object
	.size		.nv.reservedSmem.offset0,0x4
	.type		.nv.reservedSmem.cap,@object
	.size		.nv.reservedSmem.cap,0x4
